//
// Generated by NVIDIA NVVM Compiler
//
// Compiler Build ID: CL-36424714
// Cuda compilation tools, release 13.0, V13.0.88
// Based on NVVM 20.0.0
//

.version 9.0
.target sm_100
.address_size 64

	// .globl	_Z7reduce0IfEvPT_S1_j
.extern .shared .align 16 .b8 sdata[];

.visible .entry _Z7reduce0IfEvPT_S1_j(
	.param .u64 .ptr .align 1 _Z7reduce0IfEvPT_S1_j_param_0,
	.param .u64 .ptr .align 1 _Z7reduce0IfEvPT_S1_j_param_1,
	.param .u32 _Z7reduce0IfEvPT_S1_j_param_2
)
{
	.reg .pred 	%p<6>;
	.reg .b32 	%r<17>;
	.reg .b32 	%f<9>;
	.reg .b64 	%rd<9>;

	ld.param.u64 	%rd1, [_Z7reduce0IfEvPT_S1_j_param_0];
	ld.param.u64 	%rd2, [_Z7reduce0IfEvPT_S1_j_param_1];
	ld.param.u32 	%r8, [_Z7reduce0IfEvPT_S1_j_param_2];
	mov.u32 	%r1, %tid.x;
	mov.u32 	%r2, %ctaid.x;
	mov.u32 	%r3, %ntid.x;
	mad.lo.s32 	%r4, %r2, %r3, %r1;
	setp.ge.u32 	%p1, %r4, %r8;
	mov.f32 	%f8, 0f00000000;
	@%p1 bra 	$L__BB0_2;
	cvta.to.global.u64 	%rd3, %rd1;
	mul.wide.u32 	%rd4, %r4, 4;
	add.s64 	%rd5, %rd3, %rd4;
	ld.global.f32 	%f8, [%rd5];
$L__BB0_2:
	shl.b32 	%r9, %r1, 2;
	mov.u32 	%r10, sdata;
	add.s32 	%r5, %r10, %r9;
	st.shared.f32 	[%r5], %f8;
	bar.sync 	0;
	setp.lt.u32 	%p2, %r3, 2;
	@%p2 bra 	$L__BB0_7;
	mov.b32 	%r16, 1;
$L__BB0_4:
	shl.b32 	%r7, %r16, 1;
	add.s32 	%r12, %r7, -1;
	and.b32  	%r13, %r12, %r1;
	setp.ne.s32 	%p3, %r13, 0;
	@%p3 bra 	$L__BB0_6;
	shl.b32 	%r14, %r16, 2;
	add.s32 	%r15, %r5, %r14;
	ld.shared.f32 	%f4, [%r15];
	ld.shared.f32 	%f5, [%r5];
	add.f32 	%f6, %f4, %f5;
	st.shared.f32 	[%r5], %f6;
$L__BB0_6:
	bar.sync 	0;
	setp.lt.u32 	%p4, %r7, %r3;
	mov.u32 	%r16, %r7;
	@%p4 bra 	$L__BB0_4;
$L__BB0_7:
	setp.ne.s32 	%p5, %r1, 0;
	@%p5 bra 	$L__BB0_9;
	ld.shared.f32 	%f7, [sdata];
	cvta.to.global.u64 	%rd6, %rd2;
	mul.wide.u32 	%rd7, %r2, 4;
	add.s64 	%rd8, %rd6, %rd7;
	st.global.f32 	[%rd8], %f7;
$L__BB0_9:
	ret;

}


// ===== COMPILED SASS (sm_100) =====

	.target	sm_100

	.elftype	@"ET_EXEC"


//--------------------- .note.nv.tkinfo           --------------------------
	.section	.note.nv.tkinfo,"",@"SHT_NOTE"
	.sectionflags	@"SHF_NOTE_NV_TKINFO"
	.tkinfo
        /*0018*/ 	.word	0x00000002
        /*0030*/ 	.string	""
        /*0030*/ 	.string	"ptxas"
        /*0030*/ 	.string	"Cuda compilation tools, release 13.0, V13.0.88"
        /*0030*/ 	.string	"Build cuda_13.0.r13.0/compiler.36424714_0"
        /*0030*/ 	.string	"-arch sm_100 -m 64 "



//--------------------- .note.nv.cuinfo           --------------------------
	.section	.note.nv.cuinfo,"",@"SHT_NOTE"
	.sectionflags	@"SHF_NOTE_NV_CUINFO"
        /*0018*/ 	.short	0x0002
        /*001a*/ 	.short	0x0064
        /*001c*/ 	.short	0x0082
	.zero		2


//--------------------- .nv.info                  --------------------------
	.section	.nv.info,"",@"SHT_CUDA_INFO"
	.align	4


	//----- nvinfo : EIATTR_REGCOUNT
	.align		4
        /*0000*/ 	.byte	0x04, 0x2f
        /*0002*/ 	.short	(.L_1 - .L_0)
	.align		4
.L_0:
        /*0004*/ 	.word	index@(_Z7reduce0IfEvPT_S1_j)
        /*0008*/ 	.word	0x0000000b


	//----- nvinfo : EIATTR_FRAME_SIZE
	.align		4
.L_1:
        /*000c*/ 	.byte	0x04, 0x11
        /*000e*/ 	.short	(.L_3 - .L_2)
	.align		4
.L_2:
        /*0010*/ 	.word	index@(_Z7reduce0IfEvPT_S1_j)
        /*0014*/ 	.word	0x00000000


	//----- nvinfo : EIATTR_MIN_STACK_SIZE
	.align		4
.L_3:
        /*0018*/ 	.byte	0x04, 0x12
        /*001a*/ 	.short	(.L_5 - .L_4)
	.align		4
.L_4:
        /*001c*/ 	.word	index@(_Z7reduce0IfEvPT_S1_j)
        /*0020*/ 	.word	0x00000000
.L_5:


//--------------------- .nv.compat                --------------------------
	.section	.nv.compat,"",@"SHT_CUDA_COMPAT_INFO"
	.align	4
        /*0000*/ 	.byte	0x02, 0x09, 0x00, 0x00, 0x02, 0x02, 0x01, 0x00, 0x02, 0x05, 0x05, 0x00, 0x03, 0x07, 0x01, 0x01
        /*0010*/ 	.byte	0x02, 0x03, 0x00, 0x00, 0x02, 0x06, 0x01, 0x00, 0x04, 0x0b, 0x08, 0x00, 0x09, 0x00, 0x00, 0x00
        /*0020*/ 	.byte	0x00, 0x00, 0x00, 0x00


//--------------------- .nv.info._Z7reduce0IfEvPT_S1_j --------------------------
	.section	.nv.info._Z7reduce0IfEvPT_S1_j,"",@"SHT_CUDA_INFO"
	.sectionflags	@""
	.align	4


	//----- nvinfo : EIATTR_CUDA_API_VERSION
	.align		4
        /*0000*/ 	.byte	0x04, 0x37
        /*0002*/ 	.short	(.L_7 - .L_6)
.L_6:
        /*0004*/ 	.word	0x00000082


	//----- nvinfo : EIATTR_KPARAM_INFO
	.align		4
.L_7:
        /*0008*/ 	.byte	0x04, 0x17
        /*000a*/ 	.short	(.L_9 - .L_8)
.L_8:
        /*000c*/ 	.word	0x00000000
        /*0010*/ 	.short	0x0002
        /*0012*/ 	.short	0x0010
        /*0014*/ 	.byte	0x00, 0xf0, 0x11, 0x00


	//----- nvinfo : EIATTR_KPARAM_INFO
	.align		4
.L_9:
        /*0018*/ 	.byte	0x04, 0x17
        /*001a*/ 	.short	(.L_11 - .L_10)
.L_10:
        /*001c*/ 	.word	0x00000000
        /*0020*/ 	.short	0x0001
        /*0022*/ 	.short	0x0008
        /*0024*/ 	.byte	0x00, 0xf5, 0x21, 0x00


	//----- nvinfo : EIATTR_KPARAM_INFO
	.align		4
.L_11:
        /*0028*/ 	.byte	0x04, 0x17
        /*002a*/ 	.short	(.L_13 - .L_12)
.L_12:
        /*002c*/ 	.word	0x00000000
        /*0030*/ 	.short	0x0000
        /*0032*/ 	.short	0x0000
        /*0034*/ 	.byte	0x00, 0xf5, 0x21, 0x00


	//----- nvinfo : EIATTR_SPARSE_MMA_MASK
	.align		4
.L_13:
        /*0038*/ 	.byte	0x03, 0x50
        /*003a*/ 	.short	0x0000


	//----- nvinfo : EIATTR_MAXREG_COUNT
	.align		4
        /*003c*/ 	.byte	0x03, 0x1b
        /*003e*/ 	.short	0x00ff


	//----- nvinfo : EIATTR_NUM_BARRIERS
	.align		4
        /*0040*/ 	.byte	0x02, 0x4c
        /*0042*/ 	.byte	0x01
	.zero		1


	//----- nvinfo : EIATTR_MERCURY_ISA_VERSION
	.align		4
        /*0044*/ 	.byte	0x03, 0x5f
        /*0046*/ 	.short	0x0101


	//----- nvinfo : EIATTR_VRC_CTA_INIT_COUNT
	.align		4
        /*0048*/ 	.byte	0x02, 0x4a
	.zero		1
	.zero		1


	//----- nvinfo : EIATTR_EXIT_INSTR_OFFSETS
	.align		4
        /*004c*/ 	.byte	0x04, 0x1c
        /*004e*/ 	.short	(.L_15 - .L_14)


	//   ....[0]....
.L_14:
        /*0050*/ 	.word	0x00000220


	//   ....[1]....
        /*0054*/ 	.word	0x000002a0


	//----- nvinfo : EIATTR_CBANK_PARAM_SIZE
	.align		4
.L_15:
        /*0058*/ 	.byte	0x03, 0x19
        /*005a*/ 	.short	0x0014


	//----- nvinfo : EIATTR_PARAM_CBANK
	.align		4
        /*005c*/ 	.byte	0x04, 0x0a
        /*005e*/ 	.short	(.L_17 - .L_16)
	.align		4
.L_16:
        /*0060*/ 	.word	index@(.nv.constant0._Z7reduce0IfEvPT_S1_j)
        /*0064*/ 	.short	0x0380
        /*0066*/ 	.short	0x0014


	//----- nvinfo : EIATTR_SW_WAR
	.align		4
.L_17:
        /*0068*/ 	.byte	0x04, 0x36
        /*006a*/ 	.short	(.L_19 - .L_18)
.L_18:
        /*006c*/ 	.word	0x00000008
.L_19:


//--------------------- .nv.callgraph             --------------------------
	.section	.nv.callgraph,"",@"SHT_CUDA_CALLGRAPH"
	.align	4
	.sectionentsize	8
	.align		4
        /*0000*/ 	.word	0x00000000
	.align		4
        /*0004*/ 	.word	0xffffffff
	.align		4
        /*0008*/ 	.word	0x00000000
	.align		4
        /*000c*/ 	.word	0xfffffffe
	.align		4
        /*0010*/ 	.word	0x00000000
	.align		4
        /*0014*/ 	.word	0xfffffffd
	.align		4
        /*0018*/ 	.word	0x00000000
	.align		4
        /*001c*/ 	.word	0xfffffffc


//--------------------- .text._Z7reduce0IfEvPT_S1_j --------------------------
	.section	.text._Z7reduce0IfEvPT_S1_j,"ax",@progbits
	.align	128
        .global         _Z7reduce0IfEvPT_S1_j
        .type           _Z7reduce0IfEvPT_S1_j,@function
        .size           _Z7reduce0IfEvPT_S1_j,(.L_x_3 - _Z7reduce0IfEvPT_S1_j)
        .other          _Z7reduce0IfEvPT_S1_j,@"STO_CUDA_ENTRY STV_DEFAULT"
_Z7reduce0IfEvPT_S1_j:
.text._Z7reduce0IfEvPT_S1_j:
[----:B------:R-:W-:Y:S01]  /*0000*/  LDC R1, c[0x0][0x37c] ;  /* 0x0000df00ff017b82 */ /* 0x000fe20000000800 */
[----:B------:R-:W0:Y:S01]  /*0010*/  S2R R7, SR_TID.X ;  /* 0x0000000000077919 */ /* 0x000e220000002100 */
[----:B------:R-:W0:Y:S01]  /*0020*/  LDCU UR8, c[0x0][0x360] ;  /* 0x00006c00ff0877ac */ /* 0x000e220008000800 */
[----:B------:R-:W-:Y:S01]  /*0030*/  IMAD.MOV.U32 R0, RZ, RZ, RZ ;  /* 0x000000ffff007224 */ /* 0x000fe200078e00ff */
[----:B------:R-:W0:Y:S01]  /*0040*/  S2R R6, SR_CTAID.X ;  /* 0x0000000000067919 */ /* 0x000e220000002500 */
[----:B------:R-:W1:Y:S01]  /*0050*/  LDCU UR4, c[0x0][0x390] ;  /* 0x00007200ff0477ac */ /* 0x000e620008000800 */
[----:B------:R-:W2:Y:S01]  /*0060*/  LDCU.64 UR6, c[0x0][0x358] ;  /* 0x00006b00ff0677ac */ /* 0x000ea20008000a00 */
[----:B0-----:R-:W-:-:S05]  /*0070*/  IMAD R5, R6, UR8, R7 ;  /* 0x0000000806057c24 */ /* 0x001fca000f8e0207 */
[----:B-1----:R-:W-:-:S13]  /*0080*/  ISETP.GE.U32.AND P0, PT, R5, UR4, PT ;  /* 0x0000000405007c0c */ /* 0x002fda000bf06070 */
[----:B------:R-:W0:Y:S02]  /*0090*/  @!P0 LDC.64 R2, c[0x0][0x380] ;  /* 0x0000e000ff028b82 */ /* 0x000e240000000a00 */
[----:B0-----:R-:W-:-:S05]  /*00a0*/  @!P0 IMAD.WIDE.U32 R2, R5, 0x4, R2 ;  /* 0x0000000405028825 */ /* 0x001fca00078e0002 */
[----:B--2---:R-:W2:Y:S01]  /*00b0*/  @!P0 LDG.E R0, desc[UR6][R2.64] ;  /* 0x0000000602008981 */ /* 0x004ea2000c1e1900 */
[----:B------:R-:W0:Y:S01]  /*00c0*/  S2UR UR5, SR_CgaCtaId ;  /* 0x00000000000579c3 */ /* 0x000e220000008800 */
[----:B------:R-:W-:Y:S01]  /*00d0*/  UMOV UR4, 0x400 ;  /* 0x0000040000047882 */ /* 0x000fe20000000000 */
[----:B------:R-:W-:Y:S01]  /*00e0*/  UISETP.GE.U32.AND UP0, UPT, UR8, 0x2, UPT ;  /* 0x000000020800788c */ /* 0x000fe2000bf06070 */
[----:B------:R-:W-:Y:S01]  /*00f0*/  ISETP.NE.AND P0, PT, R7, RZ, PT ;  /* 0x000000ff0700720c */ /* 0x000fe20003f05270 */
[----:B0-----:R-:W-:-:S06]  /*0100*/  ULEA UR4, UR5, UR4, 0x18 ;  /* 0x0000000405047291 */ /* 0x001fcc000f8ec0ff */
[----:B------:R-:W-:-:S05]  /*0110*/  LEA R5, R7, UR4, 0x2 ;  /* 0x0000000407057c11 */ /* 0x000fca000f8e10ff */
[----:B--2---:R0:W-:Y:S01]  /*0120*/  STS [R5], R0 ;  /* 0x0000000005007388 */ /* 0x0041e20000000800 */
[----:B------:R-:W-:Y:S06]  /*0130*/  BAR.SYNC.DEFER_BLOCKING 0x0 ;  /* 0x0000000000007b1d */ /* 0x000fec0000010000 */
[----:B------:R-:W-:Y:S05]  /*0140*/  BRA.U !UP0, `(.L_x_0) ;  /* 0x0000000108347547 */ /* 0x000fea000b800000 */
[----:B0-----:R-:W-:-:S07]  /*0150*/  IMAD.MOV.U32 R0, RZ, RZ, 0x1 ;  /* 0x00000001ff007424 */ /* 0x001fce00078e00ff */
.L_x_1:
[----:B------:R-:W-:-:S05]  /*0160*/  SHF.L.U32 R8, R0, 0x1, RZ ;  /* 0x0000000100087819 */ /* 0x000fca00000006ff */
[----:B------:R-:W-:-:S05]  /*0170*/  VIADD R2, R8, 0xffffffff ;  /* 0xffffffff08027836 */ /* 0x000fca0000000000 */
[----:B------:R-:W-:-:S13]  /*0180*/  LOP3.LUT P1, RZ, R2, R7, RZ, 0xc0, !PT ;  /* 0x0000000702ff7212 */ /* 0x000fda000782c0ff */
[----:B------:R-:W-:Y:S01]  /*0190*/  @!P1 LEA R2, R0, R5, 0x2 ;  /* 0x0000000500029211 */ /* 0x000fe200078e10ff */
[----:B------:R-:W-:Y:S01]  /*01a0*/  @!P1 LDS R3, [R5] ;  /* 0x0000000005039984 */ /* 0x000fe20000000800 */
[----:B------:R-:W-:-:S04]  /*01b0*/  MOV R0, R8 ;  /* 0x0000000800007202 */ /* 0x000fc80000000f00 */
[----:B------:R-:W0:Y:S02]  /*01c0*/  @!P1 LDS R2, [R2] ;  /* 0x0000000002029984 */ /* 0x000e240000000800 */
[----:B0-----:R-:W-:-:S05]  /*01d0*/  @!P1 FADD R4, R2, R3 ;  /* 0x0000000302049221 */ /* 0x001fca0000000000 */
[----:B------:R1:W-:Y:S01]  /*01e0*/  @!P1 STS [R5], R4 ;  /* 0x0000000405009388 */ /* 0x0003e20000000800 */
[----:B------:R-:W-:Y:S01]  /*01f0*/  BAR.SYNC.DEFER_BLOCKING 0x0 ;  /* 0x0000000000007b1d */ /* 0x000fe20000010000 */
[----:B------:R-:W-:-:S13]  /*0200*/  ISETP.GE.U32.AND P1, PT, R8, UR8, PT ;  /* 0x0000000808007c0c */ /* 0x000fda000bf26070 */
[----:B-1----:R-:W-:Y:S05]  /*0210*/  @!P1 BRA `(.L_x_1) ;  /* 0xfffffffc00d09947 */ /* 0x002fea000383ffff */
.L_x_0:
[----:B------:R-:W-:Y:S05]  /*0220*/  @P0 EXIT ;  /* 0x000000000000094d */ /* 0x000fea0003800000 */
[----:B------:R-:W1:Y:S01]  /*0230*/  S2UR UR5, SR_CgaCtaId ;  /* 0x00000000000579c3 */ /* 0x000e620000008800 */
[----:B------:R-:W-:-:S07]  /*0240*/  UMOV UR4, 0x400 ;  /* 0x0000040000047882 */ /* 0x000fce0000000000 */
[----:B------:R-:W2:Y:S01]  /*0250*/  LDC.64 R2, c[0x0][0x388] ;  /* 0x0000e200ff027b82 */ /* 0x000ea20000000a00 */
[----:B-1----:R-:W-:Y:S01]  /*0260*/  ULEA UR4, UR5, UR4, 0x18 ;  /* 0x0000000405047291 */ /* 0x002fe2000f8ec0ff */
[----:B--2---:R-:W-:-:S08]  /*0270*/  IMAD.WIDE.U32 R2, R6, 0x4, R2 ;  /* 0x0000000406027825 */ /* 0x004fd000078e0002 */
[----:B0-----:R-:W0:Y:S04]  /*0280*/  LDS R5, [UR4] ;  /* 0x00000004ff057984 */ /* 0x001e280008000800 */
[----:B0-----:R-:W-:Y:S01]  /*0290*/  STG.E desc[UR6][R2.64], R5 ;  /* 0x0000000502007986 */ /* 0x001fe2000c101906 */
[----:B------:R-:W-:Y:S05]  /*02a0*/  EXIT ;  /* 0x000000000000794d */ /* 0x000fea0003800000 */
.L_x_2:
[----:B------:R-:W-:-:S00]  /*02b0*/  BRA `(.L_x_2) ;  /* 0xfffffffc00fc7947 */ /* 0x000fc0000383ffff */
[----:B------:R-:W-:-:S00]  /*02c0*/  NOP ;  /* 0x0000000000007918 */ /* 0x000fc00000000000 */
        /* <DEDUP_REMOVED lines=11> */
.L_x_3:


//--------------------- .nv.shared._Z7reduce0IfEvPT_S1_j --------------------------
	.section	.nv.shared._Z7reduce0IfEvPT_S1_j,"aw",@nobits
	.sectionflags	@""
	.align	16
	.zero		1024


//--------------------- .nv.shared.reserved.0     --------------------------
	.section	.nv.shared.reserved.0,"aw",@nobits
	.weak		__nv_reservedSMEM_offset_0_alias
	.size		__nv_reservedSMEM_offset_0_alias, 0, 64
	.other		__nv_reservedSMEM_offset_0_alias,@"STO_CUDA_RESERVED_SHARED STV_DEFAULT"
__nv_reservedSMEM_offset_0_alias:
	.zero		0
	.zero		64


//--------------------- .nv.constant0._Z7reduce0IfEvPT_S1_j --------------------------
	.section	.nv.constant0._Z7reduce0IfEvPT_S1_j,"a",@progbits
	.sectionflags	@""
	.align	4
.nv.constant0._Z7reduce0IfEvPT_S1_j:
	.zero		916


//--------------------- SYMBOLS --------------------------

	.type		.nv.reservedSmem.offset0,@object
	.size		.nv.reservedSmem.offset0,0x4
	.type		.nv.reservedSmem.cap,@object
	.size		.nv.reservedSmem.cap,0x4
